//
// Generated by NVIDIA NVVM Compiler
//
// Compiler Build ID: CL-36424714
// Cuda compilation tools, release 13.0, V13.0.88
// Based on NVVM 20.0.0
//

.version 9.0
.target sm_100
.address_size 64

	// .globl	_Z4tanhPKfPfii

.visible .entry _Z4tanhPKfPfii(
	.param .u64 .ptr .align 1 _Z4tanhPKfPfii_param_0,
	.param .u64 .ptr .align 1 _Z4tanhPKfPfii_param_1,
	.param .u32 _Z4tanhPKfPfii_param_2,
	.param .u32 _Z4tanhPKfPfii_param_3
)
{
	.reg .pred 	%p<4>;
	.reg .b32 	%r<23>;
	.reg .b32 	%f<9>;
	.reg .b64 	%rd<8>;

	ld.param.u64 	%rd1, [_Z4tanhPKfPfii_param_0];
	ld.param.u64 	%rd2, [_Z4tanhPKfPfii_param_1];
	ld.param.u32 	%r3, [_Z4tanhPKfPfii_param_2];
	ld.param.u32 	%r4, [_Z4tanhPKfPfii_param_3];
	mov.u32 	%r6, %tid.x;
	mov.u32 	%r7, %ntid.x;
	mov.u32 	%r8, %ctaid.x;
	mad.lo.s32 	%r1, %r7, %r8, %r6;
	mov.u32 	%r9, %tid.y;
	mov.u32 	%r10, %ntid.y;
	mov.u32 	%r11, %ctaid.y;
	mad.lo.s32 	%r12, %r10, %r11, %r9;
	shr.s32 	%r13, %r3, 31;
	shr.u32 	%r14, %r13, 30;
	add.s32 	%r15, %r3, %r14;
	shr.s32 	%r16, %r15, 2;
	setp.ge.s32 	%p1, %r1, %r16;
	setp.ge.s32 	%p2, %r12, %r4;
	and.pred  	%p3, %p1, %p2;
	@%p3 bra 	$L__BB0_2;
	cvta.to.global.u64 	%rd3, %rd1;
	cvta.to.global.u64 	%rd4, %rd2;
	mul.lo.s32 	%r17, %r3, %r12;
	shr.s32 	%r18, %r17, 31;
	shr.u32 	%r19, %r18, 30;
	add.s32 	%r20, %r17, %r19;
	shr.s32 	%r21, %r20, 2;
	add.s32 	%r22, %r21, %r1;
	mul.wide.s32 	%rd5, %r22, 16;
	add.s64 	%rd6, %rd3, %rd5;
	ld.global.nc.v4.f32 	{%f1, %f2, %f3, %f4}, [%rd6];
	tanh.approx.f32 	%f5, %f1;
	tanh.approx.f32 	%f6, %f2;
	tanh.approx.f32 	%f7, %f3;
	tanh.approx.f32 	%f8, %f4;
	add.s64 	%rd7, %rd4, %rd5;
	st.global.v4.f32 	[%rd7], {%f5, %f6, %f7, %f8};
$L__BB0_2:
	ret;

}


// ===== COMPILED SASS (sm_100) =====

	.target	sm_100

	.elftype	@"ET_EXEC"


//--------------------- .note.nv.tkinfo           --------------------------
	.section	.note.nv.tkinfo,"",@"SHT_NOTE"
	.sectionflags	@"SHF_NOTE_NV_TKINFO"
	.tkinfo
        /*0018*/ 	.word	0x00000002
        /*0030*/ 	.string	""
        /*0030*/ 	.string	"ptxas"
        /*0030*/ 	.string	"Cuda compilation tools, release 13.0, V13.0.88"
        /*0030*/ 	.string	"Build cuda_13.0.r13.0/compiler.36424714_0"
        /*0030*/ 	.string	"-arch sm_100 -m 64 "



//--------------------- .note.nv.cuinfo           --------------------------
	.section	.note.nv.cuinfo,"",@"SHT_NOTE"
	.sectionflags	@"SHF_NOTE_NV_CUINFO"
        /*0018*/ 	.short	0x0002
        /*001a*/ 	.short	0x0064
        /*001c*/ 	.short	0x0082
	.zero		2


//--------------------- .nv.info                  --------------------------
	.section	.nv.info,"",@"SHT_CUDA_INFO"
	.align	4


	//----- nvinfo : EIATTR_REGCOUNT
	.align		4
        /*0000*/ 	.byte	0x04, 0x2f
        /*0002*/ 	.short	(.L_1 - .L_0)
	.align		4
.L_0:
        /*0004*/ 	.word	index@(_Z4tanhPKfPfii)
        /*0008*/ 	.word	0x0000000e


	//----- nvinfo : EIATTR_FRAME_SIZE
	.align		4
.L_1:
        /*000c*/ 	.byte	0x04, 0x11
        /*000e*/ 	.short	(.L_3 - .L_2)
	.align		4
.L_2:
        /*0010*/ 	.word	index@(_Z4tanhPKfPfii)
        /*0014*/ 	.word	0x00000000


	//----- nvinfo : EIATTR_MIN_STACK_SIZE
	.align		4
.L_3:
        /*0018*/ 	.byte	0x04, 0x12
        /*001a*/ 	.short	(.L_5 - .L_4)
	.align		4
.L_4:
        /*001c*/ 	.word	index@(_Z4tanhPKfPfii)
        /*0020*/ 	.word	0x00000000
.L_5:


//--------------------- .nv.compat                --------------------------
	.section	.nv.compat,"",@"SHT_CUDA_COMPAT_INFO"
	.align	4
        /*0000*/ 	.byte	0x02, 0x09, 0x00, 0x00, 0x02, 0x02, 0x01, 0x00, 0x02, 0x05, 0x05, 0x00, 0x03, 0x07, 0x01, 0x01
        /*0010*/ 	.byte	0x02, 0x03, 0x00, 0x00, 0x02, 0x06, 0x01, 0x00, 0x04, 0x0b, 0x08, 0x00, 0x09, 0x00, 0x00, 0x00
        /*0020*/ 	.byte	0x00, 0x00, 0x00, 0x00


//--------------------- .nv.info._Z4tanhPKfPfii   --------------------------
	.section	.nv.info._Z4tanhPKfPfii,"",@"SHT_CUDA_INFO"
	.sectionflags	@""
	.align	4


	//----- nvinfo : EIATTR_CUDA_API_VERSION
	.align		4
        /*0000*/ 	.byte	0x04, 0x37
        /*0002*/ 	.short	(.L_7 - .L_6)
.L_6:
        /*0004*/ 	.word	0x00000082


	//----- nvinfo : EIATTR_KPARAM_INFO
	.align		4
.L_7:
        /*0008*/ 	.byte	0x04, 0x17
        /*000a*/ 	.short	(.L_9 - .L_8)
.L_8:
        /*000c*/ 	.word	0x00000000
        /*0010*/ 	.short	0x0003
        /*0012*/ 	.short	0x0014
        /*0014*/ 	.byte	0x00, 0xf0, 0x11, 0x00


	//----- nvinfo : EIATTR_KPARAM_INFO
	.align		4
.L_9:
        /*0018*/ 	.byte	0x04, 0x17
        /*001a*/ 	.short	(.L_11 - .L_10)
.L_10:
        /*001c*/ 	.word	0x00000000
        /*0020*/ 	.short	0x0002
        /*0022*/ 	.short	0x0010
        /*0024*/ 	.byte	0x00, 0xf0, 0x11, 0x00


	//----- nvinfo : EIATTR_KPARAM_INFO
	.align		4
.L_11:
        /*0028*/ 	.byte	0x04, 0x17
        /*002a*/ 	.short	(.L_13 - .L_12)
.L_12:
        /*002c*/ 	.word	0x00000000
        /*0030*/ 	.short	0x0001
        /*0032*/ 	.short	0x0008
        /*0034*/ 	.byte	0x00, 0xf5, 0x21, 0x00


	//----- nvinfo : EIATTR_KPARAM_INFO
	.align		4
.L_13:
        /*0038*/ 	.byte	0x04, 0x17
        /*003a*/ 	.short	(.L_15 - .L_14)
.L_14:
        /*003c*/ 	.word	0x00000000
        /*0040*/ 	.short	0x0000
        /*0042*/ 	.short	0x0000
        /*0044*/ 	.byte	0x00, 0xf5, 0x21, 0x00


	//----- nvinfo : EIATTR_SPARSE_MMA_MASK
	.align		4
.L_15:
        /*0048*/ 	.byte	0x03, 0x50
        /*004a*/ 	.short	0x0000


	//----- nvinfo : EIATTR_MAXREG_COUNT
	.align		4
        /*004c*/ 	.byte	0x03, 0x1b
        /*004e*/ 	.short	0x00ff


	//----- nvinfo : EIATTR_MERCURY_ISA_VERSION
	.align		4
        /*0050*/ 	.byte	0x03, 0x5f
        /*0052*/ 	.short	0x0101


	//----- nvinfo : EIATTR_VRC_CTA_INIT_COUNT
	.align		4
        /*0054*/ 	.byte	0x02, 0x4a
	.zero		1
	.zero		1


	//----- nvinfo : EIATTR_EXIT_INSTR_OFFSETS
	.align		4
        /*0058*/ 	.byte	0x04, 0x1c
        /*005a*/ 	.short	(.L_17 - .L_16)


	//   ....[0]....
.L_16:
        /*005c*/ 	.word	0x00000100


	//   ....[1]....
        /*0060*/ 	.word	0x000001f0


	//----- nvinfo : EIATTR_CBANK_PARAM_SIZE
	.align		4
.L_17:
        /*0064*/ 	.byte	0x03, 0x19
        /*0066*/ 	.short	0x0018


	//----- nvinfo : EIATTR_PARAM_CBANK
	.align		4
        /*0068*/ 	.byte	0x04, 0x0a
        /*006a*/ 	.short	(.L_19 - .L_18)
	.align		4
.L_18:
        /*006c*/ 	.word	index@(.nv.constant0._Z4tanhPKfPfii)
        /*0070*/ 	.short	0x0380
        /*0072*/ 	.short	0x0018


	//----- nvinfo : EIATTR_SW_WAR
	.align		4
.L_19:
        /*0074*/ 	.byte	0x04, 0x36
        /*0076*/ 	.short	(.L_21 - .L_20)
.L_20:
        /*0078*/ 	.word	0x00000008
.L_21:


//--------------------- .nv.callgraph             --------------------------
	.section	.nv.callgraph,"",@"SHT_CUDA_CALLGRAPH"
	.align	4
	.sectionentsize	8
	.align		4
        /*0000*/ 	.word	0x00000000
	.align		4
        /*0004*/ 	.word	0xffffffff
	.align		4
        /*0008*/ 	.word	0x00000000
	.align		4
        /*000c*/ 	.word	0xfffffffe
	.align		4
        /*0010*/ 	.word	0x00000000
	.align		4
        /*0014*/ 	.word	0xfffffffd
	.align		4
        /*0018*/ 	.word	0x00000000
	.align		4
        /*001c*/ 	.word	0xfffffffc


//--------------------- .text._Z4tanhPKfPfii      --------------------------
	.section	.text._Z4tanhPKfPfii,"ax",@progbits
	.align	128
        .global         _Z4tanhPKfPfii
        .type           _Z4tanhPKfPfii,@function
        .size           _Z4tanhPKfPfii,(.L_x_1 - _Z4tanhPKfPfii)
        .other          _Z4tanhPKfPfii,@"STO_CUDA_ENTRY STV_DEFAULT"
_Z4tanhPKfPfii:
.text._Z4tanhPKfPfii:
[----:B------:R-:W-:Y:S01]  /*0000*/  LDC R1, c[0x0][0x37c] ;  /* 0x0000df00ff017b82 */ /* 0x000fe20000000800 */
[----:B------:R-:W0:Y:S01]  /*0010*/  S2R R4, SR_TID.Y ;  /* 0x0000000000047919 */ /* 0x000e220000002200 */
[----:B------:R-:W1:Y:S01]  /*0020*/  LDCU.64 UR8, c[0x0][0x390] ;  /* 0x00007200ff0877ac */ /* 0x000e620008000a00 */
[----:B------:R-:W0:Y:S01]  /*0030*/  S2R R5, SR_CTAID.Y ;  /* 0x0000000000057919 */ /* 0x000e220000002600 */
[----:B------:R-:W2:Y:S01]  /*0040*/  LDCU UR5, c[0x0][0x360] ;  /* 0x00006c00ff0577ac */ /* 0x000ea20008000800 */
[----:B------:R-:W2:Y:S01]  /*0050*/  S2R R0, SR_TID.X ;  /* 0x0000000000007919 */ /* 0x000ea20000002100 */
[----:B------:R-:W0:Y:S01]  /*0060*/  LDCU UR6, c[0x0][0x364] ;  /* 0x00006c80ff0677ac */ /* 0x000e220008000800 */
[----:B------:R-:W2:Y:S01]  /*0070*/  S2R R3, SR_CTAID.X ;  /* 0x0000000000037919 */ /* 0x000ea20000002500 */
[----:B-1----:R-:W-:-:S04]  /*0080*/  USHF.R.S32.HI UR4, URZ, 0x1f, UR8 ;  /* 0x0000001fff047899 */ /* 0x002fc80008011408 */
[----:B------:R-:W-:-:S04]  /*0090*/  ULEA.HI UR4, UR4, UR8, URZ, 0x2 ;  /* 0x0000000804047291 */ /* 0x000fc8000f8f10ff */
[----:B------:R-:W-:Y:S01]  /*00a0*/  USHF.R.S32.HI UR4, URZ, 0x2, UR4 ;  /* 0x00000002ff047899 */ /* 0x000fe20008011404 */
[----:B0-----:R-:W-:-:S05]  /*00b0*/  IMAD R4, R5, UR6, R4 ;  /* 0x0000000605047c24 */ /* 0x001fca000f8e0204 */
[----:B------:R-:W-:Y:S01]  /*00c0*/  ISETP.GE.AND P0, PT, R4, UR9, PT ;  /* 0x0000000904007c0c */ /* 0x000fe2000bf06270 */
[----:B--2---:R-:W-:-:S05]  /*00d0*/  IMAD R0, R3, UR5, R0 ;  /* 0x0000000503007c24 */ /* 0x004fca000f8e0200 */
[----:B------:R-:W-:Y:S01]  /*00e0*/  ISETP.GE.AND P1, PT, R0, UR4, PT ;  /* 0x0000000400007c0c */ /* 0x000fe2000bf26270 */
[----:B------:R-:W0:-:S12]  /*00f0*/  LDCU.64 UR4, c[0x0][0x358] ;  /* 0x00006b00ff0477ac */ /* 0x000e180008000a00 */
[----:B0-----:R-:W-:Y:S05]  /*0100*/  @P0 EXIT P1 ;  /* 0x000000000000094d */ /* 0x001fea0000800000 */
[----:B------:R-:W0:Y:S01]  /*0110*/  LDC.64 R2, c[0x0][0x380] ;  /* 0x0000e000ff027b82 */ /* 0x000e220000000a00 */
[----:B------:R-:W-:-:S05]  /*0120*/  IMAD R4, R4, UR8, RZ ;  /* 0x0000000804047c24 */ /* 0x000fca000f8e02ff */
[----:B------:R-:W-:-:S04]  /*0130*/  SHF.R.S32.HI R5, RZ, 0x1f, R4 ;  /* 0x0000001fff057819 */ /* 0x000fc80000011404 */
[----:B------:R-:W-:-:S04]  /*0140*/  LEA.HI R5, R5, R4, RZ, 0x2 ;  /* 0x0000000405057211 */ /* 0x000fc800078f10ff */
[----:B------:R-:W-:Y:S02]  /*0150*/  LEA.HI.SX32 R7, R5, R0, 0x1e ;  /* 0x0000000005077211 */ /* 0x000fe400078ff2ff */
[----:B------:R-:W1:Y:S03]  /*0160*/  LDC.64 R4, c[0x0][0x388] ;  /* 0x0000e200ff047b82 */ /* 0x000e660000000a00 */
[----:B0-----:R-:W-:-:S05]  /*0170*/  IMAD.WIDE R2, R7, 0x10, R2 ;  /* 0x0000001007027825 */ /* 0x001fca00078e0202 */
[----:B------:R-:W2:Y:S01]  /*0180*/  LDG.E.128.CONSTANT R8, desc[UR4][R2.64] ;  /* 0x0000000402087981 */ /* 0x000ea2000c1e9d00 */
[----:B-1----:R-:W-:Y:S01]  /*0190*/  IMAD.WIDE R4, R7, 0x10, R4 ;  /* 0x0000001007047825 */ /* 0x002fe200078e0204 */
[----:B--2---:R-:W-:Y:S08]  /*01a0*/  MUFU.TANH R8, R8 ;  /* 0x0000000800087308 */ /* 0x004ff00000002400 */
[----:B------:R-:W-:Y:S08]  /*01b0*/  MUFU.TANH R9, R9 ;  /* 0x0000000900097308 */ /* 0x000ff00000002400 */
[----:B------:R-:W-:Y:S08]  /*01c0*/  MUFU.TANH R10, R10 ;  /* 0x0000000a000a7308 */ /* 0x000ff00000002400 */
[----:B------:R-:W0:Y:S02]  /*01d0*/  MUFU.TANH R11, R11 ;  /* 0x0000000b000b7308 */ /* 0x000e240000002400 */
[----:B0-----:R-:W-:Y:S01]  /*01e0*/  STG.E.128 desc[UR4][R4.64], R8 ;  /* 0x0000000804007986 */ /* 0x001fe2000c101d04 */
[----:B------:R-:W-:Y:S05]  /*01f0*/  EXIT ;  /* 0x000000000000794d */ /* 0x000fea0003800000 */
.L_x_0:
[----:B------:R-:W-:-:S00]  /*0200*/  BRA `(.L_x_0) ;  /* 0xfffffffc00fc7947 */ /* 0x000fc0000383ffff */
[----:B------:R-:W-:-:S00]  /*0210*/  NOP ;  /* 0x0000000000007918 */ /* 0x000fc00000000000 */
        /* <DEDUP_REMOVED lines=14> */
.L_x_1:


//--------------------- .nv.shared.reserved.0     --------------------------
	.section	.nv.shared.reserved.0,"aw",@nobits
	.weak		__nv_reservedSMEM_offset_0_alias
	.size		__nv_reservedSMEM_offset_0_alias, 0, 64
	.other		__nv_reservedSMEM_offset_0_alias,@"STO_CUDA_RESERVED_SHARED STV_DEFAULT"
__nv_reservedSMEM_offset_0_alias:
	.zero		0
	.zero		64


//--------------------- .nv.constant0._Z4tanhPKfPfii --------------------------
	.section	.nv.constant0._Z4tanhPKfPfii,"a",@progbits
	.sectionflags	@""
	.align	4
.nv.constant0._Z4tanhPKfPfii:
	.zero		920


//--------------------- SYMBOLS --------------------------

	.type		.nv.reservedSmem.offset0,@object
	.size		.nv.reservedSmem.offset0,0x4
